	.headerflags	@"EF_CUDA_TEXMODE_UNIFIED EF_CUDA_64BIT_ADDRESS EF_CUDA_ACCELERATORS EF_CUDA_SM90 EF_CUDA_VIRTUAL_SM(EF_CUDA_SM90)"
	.elftype	@"ET_EXEC"


//--------------------- .nv.info                  --------------------------
	.section	.nv.info,"",@"SHT_CUDA_INFO"
	.align	4


	//----- nvinfo : EIATTR_REGCOUNT
	.align		4
        /*0000*/ 	.byte	0x04, 0x2f
        /*0002*/ 	.short	(.L_3 - .L_2)
	.align		4
.L_2:
        /*0004*/ 	.word	index@(triton_poi_fused__native_batch_norm_legit_no_training_add_convolution_relu_12)
        /*0008*/ 	.word	0x00000030


	//----- nvinfo : EIATTR_MIN_STACK_SIZE
	.align		4
.L_3:
        /*000c*/ 	.byte	0x04, 0x12
        /*000e*/ 	.short	(.L_5 - .L_4)
	.align		4
.L_4:
        /*0010*/ 	.word	index@(triton_poi_fused__native_batch_norm_legit_no_training_add_convolution_relu_12)
        /*0014*/ 	.word	0x00000000


	//----- nvinfo : EIATTR_FRAME_SIZE
	.align		4
.L_5:
        /*0018*/ 	.byte	0x04, 0x11
        /*001a*/ 	.short	(.L_7 - .L_6)
	.align		4
.L_6:
        /*001c*/ 	.word	index@(triton_poi_fused__native_batch_norm_legit_no_training_add_convolution_relu_12)
        /*0020*/ 	.word	0x00000000


	//----- nvinfo : EIATTR_MIN_STACK_SIZE
	.align		4
.L_7:
        /*0024*/ 	.byte	0x04, 0x12
        /*0026*/ 	.short	(.L_9 - .L_8)
	.align		4
.L_8:
        /*0028*/ 	.word	index@(triton_poi_fused__native_batch_norm_legit_no_training_add_convolution_relu_12)
        /*002c*/ 	.word	0x00000000
.L_9:


//--------------------- .nv.info.triton_poi_fused__native_batch_norm_legit_no_training_add_convolution_relu_12 --------------------------
	.section	.nv.info.triton_poi_fused__native_batch_norm_legit_no_training_add_convolution_relu_12,"",@"SHT_CUDA_INFO"
	.sectionflags	@""
	.align	4


	//----- nvinfo : EIATTR_CUDA_API_VERSION
	.align		4
        /*0000*/ 	.byte	0x04, 0x37
        /*0002*/ 	.short	(.L_11 - .L_10)
.L_10:
        /*0004*/ 	.word	0x0000007c


	//----- nvinfo : EIATTR_KPARAM_INFO
	.align		4
.L_11:
        /*0008*/ 	.byte	0x04, 0x17
        /*000a*/ 	.short	(.L_13 - .L_12)
.L_12:
        /*000c*/ 	.word	0x00000000
        /*0010*/ 	.short	0x000d
        /*0012*/ 	.short	0x0068
        /*0014*/ 	.byte	0x00, 0xf0, 0x11, 0x00


	//----- nvinfo : EIATTR_KPARAM_INFO
	.align		4
.L_13:
        /*0018*/ 	.byte	0x04, 0x17
        /*001a*/ 	.short	(.L_15 - .L_14)
.L_14:
        /*001c*/ 	.word	0x00000000
        /*0020*/ 	.short	0x000c
        /*0022*/ 	.short	0x0060
        /*0024*/ 	.byte	0x00, 0xf4, 0x21, 0x00


	//----- nvinfo : EIATTR_KPARAM_INFO
	.align		4
.L_15:
        /*0028*/ 	.byte	0x04, 0x17
        /*002a*/ 	.short	(.L_17 - .L_16)
.L_16:
        /*002c*/ 	.word	0x00000000
        /*0030*/ 	.short	0x000b
        /*0032*/ 	.short	0x0058
        /*0034*/ 	.byte	0x00, 0xf4, 0x21, 0x00


	//----- nvinfo : EIATTR_KPARAM_INFO
	.align		4
.L_17:
        /*0038*/ 	.byte	0x04, 0x17
        /*003a*/ 	.short	(.L_19 - .L_18)
.L_18:
        /*003c*/ 	.word	0x00000000
        /*0040*/ 	.short	0x000a
        /*0042*/ 	.short	0x0050
        /*0044*/ 	.byte	0x00, 0xf4, 0x21, 0x00


	//----- nvinfo : EIATTR_KPARAM_INFO
	.align		4
.L_19:
        /*0048*/ 	.byte	0x04, 0x17
        /*004a*/ 	.short	(.L_21 - .L_20)
.L_20:
        /*004c*/ 	.word	0x00000000
        /*0050*/ 	.short	0x0009
        /*0052*/ 	.short	0x0048
        /*0054*/ 	.byte	0x00, 0xf4, 0x21, 0x00


	//----- nvinfo : EIATTR_KPARAM_INFO
	.align		4
.L_21:
        /*0058*/ 	.byte	0x04, 0x17
        /*005a*/ 	.short	(.L_23 - .L_22)
.L_22:
        /*005c*/ 	.word	0x00000000
        /*0060*/ 	.short	0x0008
        /*0062*/ 	.short	0x0040
        /*0064*/ 	.byte	0x00, 0xf4, 0x21, 0x00


	//----- nvinfo : EIATTR_KPARAM_INFO
	.align		4
.L_23:
        /*0068*/ 	.byte	0x04, 0x17
        /*006a*/ 	.short	(.L_25 - .L_24)
.L_24:
        /*006c*/ 	.word	0x00000000
        /*0070*/ 	.short	0x0007
        /*0072*/ 	.short	0x0038
        /*0074*/ 	.byte	0x00, 0xf4, 0x21, 0x00


	//----- nvinfo : EIATTR_KPARAM_INFO
	.align		4
.L_25:
        /*0078*/ 	.byte	0x04, 0x17
        /*007a*/ 	.short	(.L_27 - .L_26)
.L_26:
        /*007c*/ 	.word	0x00000000
        /*0080*/ 	.short	0x0006
        /*0082*/ 	.short	0x0030
        /*0084*/ 	.byte	0x00, 0xf4, 0x21, 0x00


	//----- nvinfo : EIATTR_KPARAM_INFO
	.align		4
.L_27:
        /*0088*/ 	.byte	0x04, 0x17
        /*008a*/ 	.short	(.L_29 - .L_28)
.L_28:
        /*008c*/ 	.word	0x00000000
        /*0090*/ 	.short	0x0005
        /*0092*/ 	.short	0x0028
        /*0094*/ 	.byte	0x00, 0xf4, 0x21, 0x00


	//----- nvinfo : EIATTR_KPARAM_INFO
	.align		4
.L_29:
        /*0098*/ 	.byte	0x04, 0x17
        /*009a*/ 	.short	(.L_31 - .L_30)
.L_30:
        /*009c*/ 	.word	0x00000000
        /*00a0*/ 	.short	0x0004
        /*00a2*/ 	.short	0x0020
        /*00a4*/ 	.byte	0x00, 0xf4, 0x21, 0x00


	//----- nvinfo : EIATTR_KPARAM_INFO
	.align		4
.L_31:
        /*00a8*/ 	.byte	0x04, 0x17
        /*00aa*/ 	.short	(.L_33 - .L_32)
.L_32:
        /*00ac*/ 	.word	0x00000000
        /*00b0*/ 	.short	0x0003
        /*00b2*/ 	.short	0x0018
        /*00b4*/ 	.byte	0x00, 0xf4, 0x21, 0x00


	//----- nvinfo : EIATTR_KPARAM_INFO
	.align		4
.L_33:
        /*00b8*/ 	.byte	0x04, 0x17
        /*00ba*/ 	.short	(.L_35 - .L_34)
.L_34:
        /*00bc*/ 	.word	0x00000000
        /*00c0*/ 	.short	0x0002
        /*00c2*/ 	.short	0x0010
        /*00c4*/ 	.byte	0x00, 0xf4, 0x21, 0x00


	//----- nvinfo : EIATTR_KPARAM_INFO
	.align		4
.L_35:
        /*00c8*/ 	.byte	0x04, 0x17
        /*00ca*/ 	.short	(.L_37 - .L_36)
.L_36:
        /*00cc*/ 	.word	0x00000000
        /*00d0*/ 	.short	0x0001
        /*00d2*/ 	.short	0x0008
        /*00d4*/ 	.byte	0x00, 0xf4, 0x21, 0x00


	//----- nvinfo : EIATTR_KPARAM_INFO
	.align		4
.L_37:
        /*00d8*/ 	.byte	0x04, 0x17
        /*00da*/ 	.short	(.L_39 - .L_38)
.L_38:
        /*00dc*/ 	.word	0x00000000
        /*00e0*/ 	.short	0x0000
        /*00e2*/ 	.short	0x0000
        /*00e4*/ 	.byte	0x00, 0xf4, 0x21, 0x00


	//----- nvinfo : EIATTR_SPARSE_MMA_MASK
	.align		4
.L_39:
        /*00e8*/ 	.byte	0x03, 0x50
        /*00ea*/ 	.short	0x0000


	//----- nvinfo : EIATTR_MAXREG_COUNT
	.align		4
        /*00ec*/ 	.byte	0x03, 0x1b
        /*00ee*/ 	.short	0x00ff


	//----- nvinfo : EIATTR_EXIT_INSTR_OFFSETS
	.align		4
        /*00f0*/ 	.byte	0x04, 0x1c
        /*00f2*/ 	.short	(.L_41 - .L_40)


	//   ....[0]....
.L_40:
        /*00f4*/ 	.word	0x00000f20


	//----- nvinfo : EIATTR_REQNTID
	.align		4
.L_41:
        /*00f8*/ 	.byte	0x04, 0x10
        /*00fa*/ 	.short	(.L_43 - .L_42)
.L_42:
        /*00fc*/ 	.word	0x00000080
        /*0100*/ 	.word	0x00000001
        /*0104*/ 	.word	0x00000001


	//----- nvinfo : EIATTR_CBANK_PARAM_SIZE
	.align		4
.L_43:
        /*0108*/ 	.byte	0x03, 0x19
        /*010a*/ 	.short	0x006c


	//----- nvinfo : EIATTR_PARAM_CBANK
	.align		4
        /*010c*/ 	.byte	0x04, 0x0a
        /*010e*/ 	.short	(.L_45 - .L_44)
	.align		4
.L_44:
        /*0110*/ 	.word	index@(.nv.constant0.triton_poi_fused__native_batch_norm_legit_no_training_add_convolution_relu_12)
        /*0114*/ 	.short	0x0210
        /*0116*/ 	.short	0x006c


	//----- nvinfo : EIATTR_SW_WAR
	.align		4
.L_45:
        /*0118*/ 	.byte	0x04, 0x36
        /*011a*/ 	.short	(.L_47 - .L_46)
.L_46:
        /*011c*/ 	.word	0x00000008
.L_47:


//--------------------- .nv.callgraph             --------------------------
	.section	.nv.callgraph,"",@"SHT_CUDA_CALLGRAPH"
	.align	4
	.sectionentsize	8
	.align		4
        /*0000*/ 	.word	0x00000000
	.align		4
        /*0004*/ 	.word	0xffffffff
	.align		4
        /*0008*/ 	.word	0x00000000
	.align		4
        /*000c*/ 	.word	0xfffffffe
	.align		4
        /*0010*/ 	.word	0x00000000
	.align		4
        /*0014*/ 	.word	0xfffffffd
	.align		4
        /*0018*/ 	.word	0x00000000
	.align		4
        /*001c*/ 	.word	0xfffffffc


//--------------------- .nv.constant4             --------------------------
	.section	.nv.constant4,"a",@progbits
	.align	8
	.align		8
.nv.constant4:
        /*0000*/ 	.dword	_$_str
	.align		8
        /*0008*/ 	.dword	_$_str_$_2


//--------------------- .text.triton_poi_fused__native_batch_norm_legit_no_training_add_convolution_relu_12 --------------------------
	.section	.text.triton_poi_fused__native_batch_norm_legit_no_training_add_convolution_relu_12,"ax",@progbits
	.align	128
        .global         triton_poi_fused__native_batch_norm_legit_no_training_add_convolution_relu_12
        .type           triton_poi_fused__native_batch_norm_legit_no_training_add_convolution_relu_12,@function
        .size           triton_poi_fused__native_batch_norm_legit_no_training_add_convolution_relu_12,(.L_x_1 - triton_poi_fused__native_batch_norm_legit_no_training_add_convolution_relu_12)
        .other          triton_poi_fused__native_batch_norm_legit_no_training_add_convolution_relu_12,@"STO_CUDA_ENTRY STV_DEFAULT"
triton_poi_fused__native_batch_norm_legit_no_training_add_convolution_relu_12:
.text.triton_poi_fused__native_batch_norm_legit_no_training_add_convolution_relu_12:
[----:B------:R-:W-:Y:S01]  /*0000*/  LDC R1, c[0x0][0x28] ;  /* 0x00000a00ff017b82 */ /* 0x000fe20000000800 */
[----:B------:R-:W1:Y:S07]  /*0010*/  S2R R0, SR_TID.X ;  /* 0x0000000000007919 */ /* 0x000e6e0000002100 */
[----:B------:R-:W2:Y:S01]  /*0020*/  LDC.64 R8, c[0x0][0x238] ;  /* 0x00008e00ff087b82 */ /* 0x000ea20000000a00 */
[----:B------:R-:W-:Y:S01]  /*0030*/  ULDC.64 UR4, c[0x0][0x208] ;  /* 0x0000820000047ab9 */ /* 0x000fe20000000a00 */
[----:B------:R-:W3:Y:S06]  /*0040*/  S2R R5, SR_CTAID.X ;  /* 0x0000000000057919 */ /* 0x000eec0000002500 */
[----:B------:R-:W4:Y:S08]  /*0050*/  LDC.64 R26, c[0x0][0x220] ;  /* 0x00008800ff1a7b82 */ /* 0x000f300000000a00 */
[----:B------:R-:W5:Y:S08]  /*0060*/  LDC.64 R32, c[0x0][0x210] ;  /* 0x00008400ff207b82 */ /* 0x000f700000000a00 */
[----:B------:R-:W4:Y:S01]  /*0070*/  LDC.64 R16, c[0x0][0x260] ;  /* 0x00009800ff107b82 */ /* 0x000f220000000a00 */
[----:B-1----:R-:W-:-:S07]  /*0080*/  SHF.L.U32 R0, R0, 0x2, RZ ;  /* 0x0000000200007819 */ /* 0x002fce00000006ff */
[----:B------:R-:W1:Y:S01]  /*0090*/  LDC.64 R42, c[0x0][0x230] ;  /* 0x00008c00ff2a7b82 */ /* 0x000e620000000a00 */
[----:B---3--:R-:W-:Y:S02]  /*00a0*/  SHF.R.S32.HI R3, RZ, 0x15, R5 ;  /* 0x00000015ff037819 */ /* 0x008fe40000011405 */
[----:B------:R-:W-:Y:S02]  /*00b0*/  LOP3.LUT R0, R0, 0x1fc, RZ, 0xc0, !PT ;  /* 0x000001fc00007812 */ /* 0x000fe400078ec0ff */
[----:B------:R-:W-:-:S03]  /*00c0*/  SGXT R3, R3, 0x1 ;  /* 0x000000010303781a */ /* 0x000fc60000000200 */
[----:B------:R-:W3:Y:S01]  /*00d0*/  LDC.64 R38, c[0x0][0x240] ;  /* 0x00009000ff267b82 */ /* 0x000ee20000000a00 */
[----:B------:R-:W-:-:S04]  /*00e0*/  LEA R2, R5, R0, 0xa ;  /* 0x0000000005027211 */ /* 0x000fc800078e50ff */
[----:B------:R-:W-:-:S03]  /*00f0*/  LEA.HI R3, R3, R2, RZ, 0xa ;  /* 0x0000000203037211 */ /* 0x000fc600078f50ff */
[----:B------:R-:W1:Y:S01]  /*0100*/  LDC.64 R4, c[0x0][0x258] ;  /* 0x00009600ff047b82 */ /* 0x000e620000000a00 */
[----:B------:R-:W-:Y:S02]  /*0110*/  SHF.R.S32.HI R37, RZ, 0xa, R3 ;  /* 0x0000000aff257819 */ /* 0x000fe40000011403 */
[----:B------:R-:W-:Y:S02]  /*0120*/  IADD3 R3, R3, 0x200, RZ ;  /* 0x0000020003037810 */ /* 0x000fe40007ffe0ff */
[----:B------:R-:W-:Y:S02]  /*0130*/  LEA.HI R0, R37, R37, RZ, 0x6 ;  /* 0x0000002525007211 */ /* 0x000fe400078f30ff */
[----:B------:R-:W-:Y:S01]  /*0140*/  SHF.R.S32.HI R3, RZ, 0xa, R3 ;  /* 0x0000000aff037819 */ /* 0x000fe20000011403 */
[----:B------:R-:W3:Y:S01]  /*0150*/  LDC.64 R34, c[0x0][0x248] ;  /* 0x00009200ff227b82 */ /* 0x000ee20000000a00 */
[----:B------:R-:W-:Y:S02]  /*0160*/  LOP3.LUT R0, R0, 0xffffffc0, RZ, 0xc0, !PT ;  /* 0xffffffc000007812 */ /* 0x000fe400078ec0ff */
[----:B------:R-:W-:-:S02]  /*0170*/  LEA.HI R6, R3, R3, RZ, 0x6 ;  /* 0x0000000303067211 */ /* 0x000fc400078f30ff */
[----:B------:R-:W-:Y:S02]  /*0180*/  IADD3 R37, R37, -R0, RZ ;  /* 0x8000000025257210 */ /* 0x000fe40007ffe0ff */
[----:B------:R-:W-:-:S03]  /*0190*/  LOP3.LUT R0, R6, 0xffffffc0, RZ, 0xc0, !PT ;  /* 0xffffffc006007812 */ /* 0x000fc600078ec0ff */
[----:B--2---:R-:W-:Y:S01]  /*01a0*/  IMAD.WIDE R6, R37, 0x4, R8 ;  /* 0x0000000425067825 */ /* 0x004fe200078e0208 */
[----:B------:R-:W-:-:S04]  /*01b0*/  IADD3 R15, R3, -R0, RZ ;  /* 0x80000000030f7210 */ /* 0x000fc80007ffe0ff */
[----:B------:R2:W3:Y:S01]  /*01c0*/  LDG.E.EL R3, desc[UR4][R6.64] ;  /* 0x0000000406037981 */ /* 0x0004e2000c2e1900 */
[----:B------:R-:W-:-:S04]  /*01d0*/  IMAD.WIDE R8, R15, 0x4, R8 ;  /* 0x000000040f087825 */ /* 0x000fc800078e0208 */
[--C-:B01----:R-:W-:Y:S01]  /*01e0*/  IMAD.WIDE R10, R37, 0x4, R4.reuse ;  /* 0x00000004250a7825 */ /* 0x103fe200078e0204 */
[----:B------:R-:W3:Y:S03]  /*01f0*/  LDG.E.EL R12, desc[UR4][R8.64] ;  /* 0x00000004080c7981 */ /* 0x000ee6000c2e1900 */
[----:B------:R-:W-:Y:S01]  /*0200*/  IMAD.WIDE R18, R15, 0x4, R4 ;  /* 0x000000040f127825 */ /* 0x000fe200078e0204 */
[----:B------:R-:W3:Y:S01]  /*0210*/  LDG.E.EL R13, desc[UR4][R10.64] ;  /* 0x000000040a0d7981 */ /* 0x000ee2000c2e1900 */
[----:B------:R-:W0:Y:S04]  /*0220*/  LDC.64 R4, c[0x0][0x250] ;  /* 0x00009400ff047b82 */ /* 0x000e280000000a00 */
[----:B------:R-:W3:Y:S01]  /*0230*/  LDG.E.EL R18, desc[UR4][R18.64] ;  /* 0x0000000412127981 */ /* 0x000ee2000c2e1900 */
[----:B----4-:R-:W-:-:S03]  /*0240*/  IMAD.WIDE R20, R37, 0x4, R26 ;  /* 0x0000000425147825 */ /* 0x010fc600078e021a */
[----:B--2---:R-:W1:Y:S01]  /*0250*/  LDC.64 R6, c[0x0][0x268] ;  /* 0x00009a00ff067b82 */ /* 0x004e620000000a00 */
[----:B-----5:R-:W-:Y:S01]  /*0260*/  IMAD.WIDE R32, R2, 0x4, R32 ;  /* 0x0000000402207825 */ /* 0x020fe200078e0220 */
[----:B------:R2:W4:Y:S04]  /*0270*/  LDG.E.EL R14, desc[UR4][R20.64] ;  /* 0x00000004140e7981 */ /* 0x000528000c2e1900 */
[----:B------:R-:W4:Y:S01]  /*0280*/  LDG.E.128 R8, desc[UR4][R32.64] ;  /* 0x0000000420087981 */ /* 0x000f22000c1e1d00 */
[----:B------:R-:W-:-:S05]  /*0290*/  IMAD.WIDE R24, R37, 0x4, R16 ;  /* 0x0000000425187825 */ /* 0x000fca00078e0210 */
[----:B------:R-:W5:Y:S01]  /*02a0*/  LDG.E.EL R19, desc[UR4][R24.64] ;  /* 0x0000000418137981 */ /* 0x000f62000c2e1900 */
[----:B0-----:R-:W-:-:S05]  /*02b0*/  IMAD.WIDE R22, R37, 0x4, R4 ;  /* 0x0000000425167825 */ /* 0x001fca00078e0204 */
[----:B------:R0:W4:Y:S01]  /*02c0*/  LDG.E.EL R0, desc[UR4][R22.64] ;  /* 0x0000000416007981 */ /* 0x000122000c2e1900 */
[----:B-1----:R-:W-:-:S06]  /*02d0*/  IMAD.WIDE R30, R37, 0x4, R6 ;  /* 0x00000004251e7825 */ /* 0x002fcc00078e0206 */
[----:B------:R-:W5:Y:S01]  /*02e0*/  LDG.E.EL R30, desc[UR4][R30.64] ;  /* 0x000000041e1e7981 */ /* 0x000f62000c2e1900 */
[----:B------:R-:W-:-:S04]  /*02f0*/  IMAD.WIDE R26, R15, 0x4, R26 ;  /* 0x000000040f1a7825 */ /* 0x000fc800078e021a */
[----:B------:R-:W-:-:S04]  /*0300*/  IMAD.WIDE R44, R37, 0x4, R42 ;  /* 0x00000004252c7825 */ /* 0x000fc800078e022a */
[----:B---3--:R-:W-:-:S04]  /*0310*/  IMAD.WIDE R40, R37, 0x4, R38 ;  /* 0x0000000425287825 */ /* 0x008fc800078e0226 */
[----:B------:R-:W-:-:S04]  /*0320*/  IMAD.WIDE R42, R15, 0x4, R42 ;  /* 0x000000040f2a7825 */ /* 0x000fc800078e022a */
[----:B------:R-:W-:-:S04]  /*0330*/  IMAD.WIDE R38, R15, 0x4, R38 ;  /* 0x000000040f267825 */ /* 0x000fc800078e0226 */
[----:B------:R-:W-:-:S06]  /*0340*/  IMAD.WIDE R4, R15, 0x4, R4 ;  /* 0x000000040f047825 */ /* 0x000fcc00078e0204 */
[----:B------:R-:W3:Y:S01]  /*0350*/  LDG.E.EL R4, desc[UR4][R4.64] ;  /* 0x0000000404047981 */ /* 0x000ee2000c2e1900 */
[----:B------:R-:W-:Y:S01]  /*0360*/  FADD R3, R3, 9.9999997473787516356e-06 ;  /* 0x3727c5ac03037421 */ /* 0x000fe20000000000 */
[----:B------:R-:W-:-:S05]  /*0370*/  FADD R12, R12, 9.9999997473787516356e-06 ;  /* 0x3727c5ac0c0c7421 */ /* 0x000fca0000000000 */
[----:B------:R-:W1:Y:S01]  /*0380*/  MUFU.SQRT R3, R3 ;  /* 0x0000000300037308 */ /* 0x000e620000002000 */
[----:B------:R-:W-:-:S07]  /*0390*/  FADD R13, R13, 9.9999997473787516356e-06 ;  /* 0x3727c5ac0d0d7421 */ /* 0x000fce0000000000 */
[----:B------:R-:W0:Y:S01]  /*03a0*/  MUFU.SQRT R12, R12 ;  /* 0x0000000c000c7308 */ /* 0x000e220000002000 */
[----:B--2---:R-:W-:-:S07]  /*03b0*/  FADD R20, R18, 9.9999997473787516356e-06 ;  /* 0x3727c5ac12147421 */ /* 0x004fce0000000000 */
[----:B------:R-:W2:Y:S01]  /*03c0*/  MUFU.SQRT R13, R13 ;  /* 0x0000000d000d7308 */ /* 0x000ea20000002000 */
[----:B-1----:R-:W-:-:S07]  /*03d0*/  FSETP.GT.AND P6, PT, R3, 8.50705917302346158658e+37, PT ;  /* 0x7e8000000300780b */ /* 0x002fce0003fc4000 */
[----:B------:R1:W1:Y:S01]  /*03e0*/  MUFU.SQRT R28, R20 ;  /* 0x00000014001c7308 */ /* 0x0002620000002000 */
[C---:B0-----:R-:W-:Y:S01]  /*03f0*/  FSETP.GT.AND P4, PT, R12.reuse, 8.50705917302346158658e+37, PT ;  /* 0x7e8000000c00780b */ /* 0x041fe20003f84000 */
[----:B------:R-:W-:Y:S01]  /*0400*/  HFMA2.MMA R18, -RZ, RZ, 1.625, 0 ;  /* 0x3e800000ff127435 */ /* 0x000fe200000001ff */
[----:B------:R-:W-:Y:S02]  /*0410*/  FSETP.GEU.AND P3, PT, R12, 1.175494350822287508e-38, PT ;  /* 0x008000000c00780b */ /* 0x000fe40003f6e000 */
[C---:B--2---:R-:W-:Y:S02]  /*0420*/  FSETP.GT.AND P2, PT, R13.reuse, 8.50705917302346158658e+37, PT ;  /* 0x7e8000000d00780b */ /* 0x044fe40003f44000 */
[----:B------:R-:W-:Y:S01]  /*0430*/  FSETP.GEU.AND P0, PT, R13, 1.175494350822287508e-38, PT ;  /* 0x008000000d00780b */ /* 0x000fe20003f0e000 */
[----:B-1----:R-:W0:Y:S01]  /*0440*/  LDC.64 R20, c[0x0][0x228] ;  /* 0x00008a00ff147b82 */ /* 0x002e220000000a00 */
[C---:B------:R-:W-:Y:S01]  /*0450*/  FSETP.GEU.AND P5, PT, R3.reuse, 1.175494350822287508e-38, PT ;  /* 0x008000000300780b */ /* 0x040fe20003fae000 */
[----:B------:R-:W-:Y:S01]  /*0460*/  @P6 FMUL R3, R3, 0.25 ;  /* 0x3e80000003036820 */ /* 0x000fe20000400000 */
[----:B------:R-:W-:-:S03]  /*0470*/  FSETP.GT.AND P1, PT, R28, 8.50705917302346158658e+37, PT ;  /* 0x7e8000001c00780b */ /* 0x000fc60003f24000 */
[----:B------:R-:W-:Y:S01]  /*0480*/  @P4 FMUL R12, R12, 0.25 ;  /* 0x3e8000000c0c4820 */ /* 0x000fe20000400000 */
[----:B------:R-:W-:Y:S02]  /*0490*/  FSEL R23, R18, 1, P6 ;  /* 0x3f80000012177808 */ /* 0x000fe40003000000 */
[----:B------:R-:W-:Y:S01]  /*04a0*/  FSETP.GEU.AND P6, PT, R28, 1.175494350822287508e-38, PT ;  /* 0x008000001c00780b */ /* 0x000fe20003fce000 */
[----:B------:R-:W-:Y:S01]  /*04b0*/  @!P3 FMUL R12, R12, 16777216 ;  /* 0x4b8000000c0cb820 */ /* 0x000fe20000400000 */
[----:B------:R-:W-:-:S03]  /*04c0*/  @P2 FMUL R13, R13, 0.25 ;  /* 0x3e8000000d0d2820 */ /* 0x000fc60000400000 */
[----:B------:R1:W2:Y:S01]  /*04d0*/  MUFU.RCP R25, R12 ;  /* 0x0000000c00197308 */ /* 0x0002a20000001000 */
[----:B------:R-:W-:Y:S01]  /*04e0*/  @!P0 FMUL R13, R13, 16777216 ;  /* 0x4b8000000d0d8820 */ /* 0x000fe20000400000 */
[----:B------:R-:W-:Y:S01]  /*04f0*/  @!P5 FMUL R3, R3, 16777216 ;  /* 0x4b8000000303d820 */ /* 0x000fe20000400000 */
[----:B------:R-:W-:Y:S01]  /*0500*/  @P1 FMUL R28, R28, 0.25 ;  /* 0x3e8000001c1c1820 */ /* 0x000fe20000400000 */
[----:B------:R-:W-:-:S04]  /*0510*/  FSEL R24, R18, 1, P4 ;  /* 0x3f80000012187808 */ /* 0x000fc80002000000 */
[----:B------:R-:W-:Y:S01]  /*0520*/  @!P6 FMUL R28, R28, 16777216 ;  /* 0x4b8000001c1ce820 */ /* 0x000fe20000400000 */
[----:B------:R-:W0:Y:S01]  /*0530*/  MUFU.RCP R13, R13 ;  /* 0x0000000d000d7308 */ /* 0x000e220000001000 */
[----:B------:R-:W-:Y:S01]  /*0540*/  @!P3 FMUL R24, R24, 16777216 ;  /* 0x4b8000001818b820 */ /* 0x000fe20000400000 */
[----:B-1----:R-:W-:-:S06]  /*0550*/  FSEL R12, R18, 1, P2 ;  /* 0x3f800000120c7808 */ /* 0x002fcc0001000000 */
[----:B------:R-:W-:Y:S01]  /*0560*/  MUFU.RCP R22, R3 ;  /* 0x0000000300167308 */ /* 0x000fe20000001000 */
[----:B------:R-:W-:Y:S01]  /*0570*/  FSEL R18, R18, 1, P1 ;  /* 0x3f80000012127808 */ /* 0x000fe20000800000 */
[----:B--2---:R-:W-:Y:S01]  /*0580*/  FMUL R25, R25, R24 ;  /* 0x0000001819197220 */ /* 0x004fe20000400000 */
[----:B------:R-:W-:Y:S01]  /*0590*/  @!P0 FMUL R12, R12, 16777216 ;  /* 0x4b8000000c0c8820 */ /* 0x000fe20000400000 */
[----:B------:R0:W2:Y:S04]  /*05a0*/  LDG.E.EL R24, desc[UR4][R26.64] ;  /* 0x000000041a187981 */ /* 0x0000a8000c2e1900 */
[----:B------:R1:W1:Y:S01]  /*05b0*/  MUFU.RCP R3, R28 ;  /* 0x0000001c00037308 */ /* 0x0002620000001000 */
[----:B----4-:R-:W-:Y:S01]  /*05c0*/  FADD R11, R11, R14 ;  /* 0x0000000e0b0b7221 */ /* 0x010fe20000000000 */
[----:B------:R-:W-:Y:S01]  /*05d0*/  @!P6 FMUL R18, R18, 16777216 ;  /* 0x4b8000001212e820 */ /* 0x000fe20000400000 */
[----:B0-----:R-:W-:-:S04]  /*05e0*/  IMAD.WIDE R26, R37, 0x4, R20 ;  /* 0x00000004251a7825 */ /* 0x001fc800078e0214 */
[--C-:B------:R-:W-:Y:S01]  /*05f0*/  FADD R8, R8, R14.reuse ;  /* 0x0000000e08087221 */ /* 0x100fe20000000000 */
[--C-:B------:R-:W-:Y:S01]  /*0600*/  FADD R9, R9, R14.reuse ;  /* 0x0000000e09097221 */ /* 0x100fe20000000000 */
[----:B------:R-:W-:Y:S01]  /*0610*/  FADD R10, R10, R14 ;  /* 0x0000000e0a0a7221 */ /* 0x000fe20000000000 */
[----:B------:R-:W-:-:S04]  /*0620*/  IMAD.WIDE R20, R15, 0x4, R20 ;  /* 0x000000040f147825 */ /* 0x000fc800078e0214 */
[----:B------:R-:W-:Y:S01]  /*0630*/  FMUL R13, R13, R12 ;  /* 0x0000000c0d0d7220 */ /* 0x000fe20000400000 */
[----:B-1----:R0:W4:Y:S01]  /*0640*/  LDG.E.EL R28, desc[UR4][R42.64] ;  /* 0x000000042a1c7981 */ /* 0x002122000c2e1900 */
[----:B------:R-:W-:-:S04]  /*0650*/  IMAD.WIDE R36, R37, 0x4, R34 ;  /* 0x0000000425247825 */ /* 0x000fc800078e0222 */
[----:B------:R-:W-:Y:S01]  /*0660*/  FADD R14, -R0, R11 ;  /* 0x0000000b000e7221 */ /* 0x000fe20000000100 */
[----:B------:R-:W2:Y:S01]  /*0670*/  LDG.E.EL R12, desc[UR4][R26.64] ;  /* 0x000000041a0c7981 */ /* 0x000ea2000c2e1900 */
[----:B------:R-:W-:-:S04]  /*0680*/  IMAD.WIDE R34, R15, 0x4, R34 ;  /* 0x000000040f227825 */ /* 0x000fc800078e0222 */
[----:B------:R-:W-:Y:S01]  /*0690*/  FMUL R3, R3, R18 ;  /* 0x0000001203037220 */ /* 0x000fe20000400000 */
[----:B------:R-:W2:Y:S01]  /*06a0*/  LDG.E.EL R29, desc[UR4][R20.64] ;  /* 0x00000004141d7981 */ /* 0x000ea2000c2e1900 */
[C-C-:B------:R-:W-:Y:S01]  /*06b0*/  FADD R18, -R0.reuse, R8.reuse ;  /* 0x0000000800127221 */ /* 0x140fe20000000100 */
[C---:B0-----:R-:W-:Y:S02]  /*06c0*/  FADD R42, -R0.reuse, R8 ;  /* 0x00000008002a7221 */ /* 0x041fe40000000100 */
[----:B------:R0:W2:Y:S04]  /*06d0*/  LDG.E.EL R26, desc[UR4][R38.64] ;  /* 0x00000004261a7981 */ /* 0x0000a8000c2e1900 */
[----:B------:R1:W2:Y:S04]  /*06e0*/  LDG.E.EL R21, desc[UR4][R40.64] ;  /* 0x0000000428157981 */ /* 0x0002a8000c2e1900 */
[----:B------:R3:W2:Y:S01]  /*06f0*/  LDG.E.EL R27, desc[UR4][R34.64] ;  /* 0x00000004221b7981 */ /* 0x0006a2000c2e1900 */
[----:B0-----:R-:W-:-:S03]  /*0700*/  FADD R38, -R0, R10 ;  /* 0x0000000a00267221 */ /* 0x001fc60000000100 */
[----:B------:R0:W2:Y:S01]  /*0710*/  LDG.E.EL R20, desc[UR4][R36.64] ;  /* 0x0000000424147981 */ /* 0x0000a2000c2e1900 */
[C-C-:B-1----:R-:W-:Y:S01]  /*0720*/  FADD R40, -R0.reuse, R9.reuse ;  /* 0x0000000900287221 */ /* 0x142fe20000000100 */
[----:B------:R-:W-:Y:S01]  /*0730*/  FADD R0, -R0, R9 ;  /* 0x0000000900007221 */ /* 0x000fe20000000100 */
[----:B---3--:R-:W-:-:S03]  /*0740*/  FMUL R35, R13, R14 ;  /* 0x0000000e0d237220 */ /* 0x008fc60000400000 */
[----:B------:R-:W-:Y:S01]  /*0750*/  FMUL R39, R13, R0 ;  /* 0x000000000d277220 */ /* 0x000fe20000400000 */
[--C-:B-----5:R-:W-:Y:S02]  /*0760*/  FFMA R0, R19, R35, R30.reuse ;  /* 0x0000002313007223 */ /* 0x120fe4000000001e */
[----:B------:R-:W1:Y:S01]  /*0770*/  LDC.64 R34, c[0x0][0x218] ;  /* 0x00008600ff227b82 */ /* 0x000e620000000a00 */
[C---:B------:R-:W-:Y:S01]  /*0780*/  FMUL R18, R13.reuse, R18 ;  /* 0x000000120d127220 */ /* 0x040fe20000400000 */
[C---:B------:R-:W-:Y:S01]  /*0790*/  FMUL R31, R13.reuse, R42 ;  /* 0x0000002a0d1f7220 */ /* 0x040fe20000400000 */
[C---:B0-----:R-:W-:Y:S01]  /*07a0*/  FMUL R37, R13.reuse, R40 ;  /* 0x000000280d257220 */ /* 0x041fe20000400000 */
[----:B------:R-:W-:Y:S01]  /*07b0*/  FMUL R5, R13, R38 ;  /* 0x000000260d057220 */ /* 0x000fe20000400000 */
[----:B------:R-:W-:Y:S01]  /*07c0*/  @!P5 FMUL R23, R23, 16777216 ;  /* 0x4b8000001717d820 */ /* 0x000fe20000400000 */
[C-C-:B------:R-:W-:Y:S01]  /*07d0*/  FFMA R13, R19.reuse, R18, R30.reuse ;  /* 0x00000012130d7223 */ /* 0x140fe2000000001e */
[C-C-:B------:R-:W-:Y:S01]  /*07e0*/  FFMA R31, R19.reuse, R31, R30.reuse ;  /* 0x0000001f131f7223 */ /* 0x140fe2000000001e */
[C-C-:B------:R-:W-:Y:S01]  /*07f0*/  FFMA R14, R19.reuse, R37, R30.reuse ;  /* 0x00000025130e7223 */ /* 0x140fe2000000001e */
[C-C-:B------:R-:W-:Y:S01]  /*0800*/  FFMA R5, R19.reuse, R5, R30.reuse ;  /* 0x0000000513057223 */ /* 0x140fe2000000001e */
[----:B------:R-:W-:Y:S01]  /*0810*/  FFMA R30, R19, R39, R30 ;  /* 0x00000027131e7223 */ /* 0x000fe2000000001e */
[----:B------:R-:W-:-:S04]  /*0820*/  IMAD.WIDE R36, R15, 0x4, R16 ;  /* 0x000000040f247825 */ /* 0x000fc800078e0210 */
[----:B------:R-:W-:Y:S02]  /*0830*/  FMUL R22, R22, R23 ;  /* 0x0000001716167220 */ /* 0x000fe40000400000 */
[----:B------:R-:W3:Y:S01]  /*0840*/  LDG.E.EL R23, desc[UR4][R44.64] ;  /* 0x000000042c177981 */ /* 0x000ee2000c2e1900 */
[----:B-1----:R-:W-:-:S05]  /*0850*/  IMAD.WIDE R34, R2, 0x4, R34 ;  /* 0x0000000402227825 */ /* 0x002fca00078e0222 */
[----:B------:R-:W2:Y:S01]  /*0860*/  LDG.E.128 R16, desc[UR4][R34.64] ;  /* 0x0000000422107981 */ /* 0x000ea2000c1e1d00 */
[----:B------:R-:W-:-:S03]  /*0870*/  IMAD.WIDE R38, R15, 0x4, R6 ;  /* 0x000000040f267825 */ /* 0x000fc600078e0206 */
[----:B------:R3:W5:Y:S04]  /*0880*/  LDG.E.EL R6, desc[UR4][R36.64] ;  /* 0x0000000424067981 */ /* 0x000768000c2e1900 */
[----:B------:R0:W5:Y:S01]  /*0890*/  LDG.E.EL R7, desc[UR4][R38.64] ;  /* 0x0000000426077981 */ /* 0x000162000c2e1900 */
[----:B------:R-:W-:Y:S02]  /*08a0*/  FSETP.GEU.AND P0, PT, R13, RZ, PT ;  /* 0x000000ff0d00720b */ /* 0x000fe40003f0e000 */
[----:B------:R-:W-:Y:S01]  /*08b0*/  FSETP.GEU.AND P2, PT, R14, RZ, PT ;  /* 0x000000ff0e00720b */ /* 0x000fe20003f4e000 */
[--C-:B--2---:R-:W-:Y:S01]  /*08c0*/  FADD R16, R16, R12.reuse ;  /* 0x0000000c10107221 */ /* 0x104fe20000000000 */
[----:B------:R-:W-:-:S03]  /*08d0*/  FADD R17, R17, R12 ;  /* 0x0000000c11117221 */ /* 0x000fc60000000000 */
[C---:B---3--:R-:W-:Y:S01]  /*08e0*/  FADD R37, -R23.reuse, R16 ;  /* 0x0000001017257221 */ /* 0x048fe20000000100 */
[----:B0-----:R-:W-:-:S03]  /*08f0*/  FADD R39, -R23, R17 ;  /* 0x0000001117277221 */ /* 0x001fc60000000100 */
[C---:B------:R-:W-:Y:S01]  /*0900*/  FMUL R37, R22.reuse, R37 ;  /* 0x0000002516257220 */ /* 0x040fe20000400000 */
[----:B------:R-:W-:Y:S01]  /*0910*/  FMUL R39, R22, R39 ;  /* 0x0000002716277220 */ /* 0x000fe20000400000 */
[----:B------:R-:W-:Y:S02]  /*0920*/  FADD R18, R18, R12 ;  /* 0x0000000c12127221 */ /* 0x000fe40000000000 */
[C-C-:B------:R-:W-:Y:S01]  /*0930*/  FFMA R37, R21.reuse, R37, R20.reuse ;  /* 0x0000002515257223 */ /* 0x140fe20000000014 */
[----:B------:R-:W-:Y:S01]  /*0940*/  FFMA R39, R21, R39, R20 ;  /* 0x0000002715277223 */ /* 0x000fe20000000014 */
[----:B------:R-:W-:Y:S02]  /*0950*/  FADD R19, R19, R12 ;  /* 0x0000000c13137221 */ /* 0x000fe40000000000 */
[----:B------:R-:W2:Y:S01]  /*0960*/  LDG.E.128 R12, desc[UR4][R34.64+0x800] ;  /* 0x00080004220c7981 */ /* 0x000ea2000c1e1d00 */
[----:B------:R-:W-:Y:S01]  /*0970*/  FSETP.GEU.AND P1, PT, R37, RZ, PT ;  /* 0x000000ff2500720b */ /* 0x000fe20003f2e000 */
[----:B------:R-:W-:Y:S01]  /*0980*/  FADD R37, -R23, R18 ;  /* 0x0000001217257221 */ /* 0x000fe20000000100 */
[----:B------:R-:W-:Y:S01]  /*0990*/  FSETP.GEU.AND P3, PT, R39, RZ, PT ;  /* 0x000000ff2700720b */ /* 0x000fe20003f6e000 */
[----:B------:R0:W-:Y:S01]  /*09a0*/  STG.E.128 desc[UR4][R32.64], R8 ;  /* 0x0000000820007986 */ /* 0x0001e2000c101d04 */
[C---:B------:R-:W-:Y:S01]  /*09b0*/  FADD R39, -R23.reuse, R16 ;  /* 0x0000001017277221 */ /* 0x040fe20000000100 */
[C---:B------:R-:W-:Y:S01]  /*09c0*/  FMUL R37, R22.reuse, R37 ;  /* 0x0000002516257220 */ /* 0x040fe20000400000 */
[C---:B0-----:R-:W-:Y:S01]  /*09d0*/  FADD R9, -R23.reuse, R19 ;  /* 0x0000001317097221 */ /* 0x041fe20000000100 */
[----:B------:R-:W-:Y:S01]  /*09e0*/  FADD R23, -R23, R17 ;  /* 0x0000001117177221 */ /* 0x000fe20000000100 */
[----:B------:R-:W-:-:S02]  /*09f0*/  FMUL R8, R22, R39 ;  /* 0x0000002716087220 */ /* 0x000fc40000400000 */
[C---:B------:R-:W-:Y:S01]  /*0a00*/  FMUL R9, R22.reuse, R9 ;  /* 0x0000000916097220 */ /* 0x040fe20000400000 */
[----:B------:R-:W-:Y:S01]  /*0a10*/  FMUL R23, R22, R23 ;  /* 0x0000001716177220 */ /* 0x000fe20000400000 */
[C-C-:B------:R-:W-:Y:S01]  /*0a20*/  FFMA R8, R21.reuse, R8, R20.reuse ;  /* 0x0000000815087223 */ /* 0x140fe20000000014 */
[C-C-:B------:R-:W-:Y:S01]  /*0a30*/  FFMA R10, R21.reuse, R37, R20.reuse ;  /* 0x00000025150a7223 */ /* 0x140fe20000000014 */
[C-C-:B------:R-:W-:Y:S01]  /*0a40*/  FFMA R11, R21.reuse, R9, R20.reuse ;  /* 0x00000009150b7223 */ /* 0x140fe20000000014 */
[----:B------:R-:W-:Y:S02]  /*0a50*/  FFMA R9, R21, R23, R20 ;  /* 0x0000001715097223 */ /* 0x000fe40000000014 */
[----:B------:R-:W3:Y:S01]  /*0a60*/  LDG.E.128 R20, desc[UR4][R32.64+0x800] ;  /* 0x0008000420147981 */ /* 0x000ee2000c1e1d00 */
[----:B------:R-:W-:Y:S02]  /*0a70*/  FSEL R30, R30, RZ, P2 ;  /* 0x000000ff1e1e7208 */ /* 0x000fe40001000000 */
[----:B------:R-:W-:-:S05]  /*0a80*/  FSEL R9, R9, RZ, P3 ;  /* 0x000000ff09097208 */ /* 0x000fca0001800000 */
[----:B------:R-:W-:Y:S01]  /*0a90*/  FADD R9, R30, R9 ;  /* 0x000000091e097221 */ /* 0x000fe20000000000 */
[----:B------:R-:W-:Y:S02]  /*0aa0*/  FSEL R31, R31, RZ, P0 ;  /* 0x000000ff1f1f7208 */ /* 0x000fe40000000000 */
[----:B------:R-:W-:Y:S02]  /*0ab0*/  FSEL R8, R8, RZ, P1 ;  /* 0x000000ff08087208 */ /* 0x000fe40000800000 */
[C---:B------:R-:W-:Y:S02]  /*0ac0*/  FSETP.GEU.AND P1, PT, R5.reuse, RZ, PT ;  /* 0x000000ff0500720b */ /* 0x040fe40003f2e000 */
[C---:B------:R-:W-:Y:S02]  /*0ad0*/  FSETP.GEU.AND P0, PT, R10.reuse, RZ, PT ;  /* 0x000000ff0a00720b */ /* 0x040fe40003f0e000 */
[----:B------:R-:W-:Y:S02]  /*0ae0*/  FSEL R5, R5, RZ, P1 ;  /* 0x000000ff05057208 */ /* 0x000fe40000800000 */
[----:B------:R-:W-:-:S02]  /*0af0*/  FSEL R10, R10, RZ, P0 ;  /* 0x000000ff0a0a7208 */ /* 0x000fc40000000000 */
[C---:B------:R-:W-:Y:S02]  /*0b00*/  FSETP.GEU.AND P1, PT, R0.reuse, RZ, PT ;  /* 0x000000ff0000720b */ /* 0x040fe40003f2e000 */
[C---:B------:R-:W-:Y:S02]  /*0b10*/  FSETP.GEU.AND P0, PT, R11.reuse, RZ, PT ;  /* 0x000000ff0b00720b */ /* 0x040fe40003f0e000 */
[----:B------:R-:W-:Y:S02]  /*0b20*/  FSEL R0, R0, RZ, P1 ;  /* 0x000000ff00007208 */ /* 0x000fe40000800000 */
[----:B------:R-:W-:Y:S01]  /*0b30*/  FSEL R11, R11, RZ, P0 ;  /* 0x000000ff0b0b7208 */ /* 0x000fe20000000000 */
[----:B------:R-:W-:Y:S01]  /*0b40*/  FADD R8, R31, R8 ;  /* 0x000000081f087221 */ /* 0x000fe20000000000 */
[----:B------:R-:W-:-:S03]  /*0b50*/  FADD R10, R5, R10 ;  /* 0x0000000a050a7221 */ /* 0x000fc60000000000 */
[----:B------:R-:W-:Y:S01]  /*0b60*/  FADD R11, R0, R11 ;  /* 0x0000000b000b7221 */ /* 0x000fe20000000000 */
[--C-:B--2---:R-:W-:Y:S01]  /*0b70*/  FADD R14, R14, R29.reuse ;  /* 0x0000001d0e0e7221 */ /* 0x104fe20000000000 */
[--C-:B------:R-:W-:Y:S01]  /*0b80*/  FADD R12, R12, R29.reuse ;  /* 0x0000001d0c0c7221 */ /* 0x100fe20000000000 */
[--C-:B------:R-:W-:Y:S01]  /*0b90*/  FADD R13, R13, R29.reuse ;  /* 0x0000001d0d0d7221 */ /* 0x100fe20000000000 */
[----:B------:R-:W-:Y:S01]  /*0ba0*/  FADD R15, R15, R29 ;  /* 0x0000001d0f0f7221 */ /* 0x000fe20000000000 */
[C---:B----4-:R-:W-:Y:S01]  /*0bb0*/  FADD R36, -R28.reuse, R14 ;  /* 0x0000000e1c247221 */ /* 0x050fe20000000100 */
[C---:B------:R-:W-:Y:S01]  /*0bc0*/  FADD R40, -R28.reuse, R12 ;  /* 0x0000000c1c287221 */ /* 0x040fe20000000100 */
[C---:B------:R-:W-:Y:S01]  /*0bd0*/  FADD R38, -R28.reuse, R13 ;  /* 0x0000000d1c267221 */ /* 0x040fe20000000100 */
[----:B------:R-:W-:Y:S01]  /*0be0*/  FADD R37, -R28, R15 ;  /* 0x0000000f1c257221 */ /* 0x000fe20000000100 */
[C---:B------:R-:W-:Y:S01]  /*0bf0*/  FMUL R36, R25.reuse, R36 ;  /* 0x0000002419247220 */ /* 0x040fe20000400000 */
[C---:B------:R-:W-:Y:S01]  /*0c00*/  FMUL R29, R25.reuse, R40 ;  /* 0x00000028191d7220 */ /* 0x040fe20000400000 */
[C---:B------:R-:W-:Y:S01]  /*0c10*/  FMUL R28, R25.reuse, R38 ;  /* 0x00000026191c7220 */ /* 0x040fe20000400000 */
[----:B------:R-:W-:Y:S01]  /*0c20*/  FMUL R37, R25, R37 ;  /* 0x0000002519257220 */ /* 0x000fe20000400000 */
[C-C-:B------:R-:W-:Y:S01]  /*0c30*/  FFMA R25, R26.reuse, R36, R27.reuse ;  /* 0x000000241a197223 */ /* 0x140fe2000000001b */
[C-C-:B------:R-:W-:Y:S01]  /*0c40*/  FFMA R29, R26.reuse, R29, R27.reuse ;  /* 0x0000001d1a1d7223 */ /* 0x140fe2000000001b */
[C-C-:B------:R-:W-:Y:S01]  /*0c50*/  FFMA R28, R26.reuse, R28, R27.reuse ;  /* 0x0000001c1a1c7223 */ /* 0x140fe2000000001b */
[----:B------:R-:W-:Y:S01]  /*0c60*/  FFMA R26, R26, R37, R27 ;  /* 0x000000251a1a7223 */ /* 0x000fe2000000001b */
[--C-:B---3--:R-:W-:Y:S01]  /*0c70*/  FADD R20, R20, R24.reuse ;  /* 0x0000001814147221 */ /* 0x108fe20000000000 */
[--C-:B------:R-:W-:Y:S01]  /*0c80*/  FADD R21, R21, R24.reuse ;  /* 0x0000001815157221 */ /* 0x100fe20000000000 */
[--C-:B------:R-:W-:Y:S01]  /*0c90*/  FADD R22, R22, R24.reuse ;  /* 0x0000001816167221 */ /* 0x100fe20000000000 */
[----:B------:R-:W-:Y:S01]  /*0ca0*/  FADD R23, R23, R24 ;  /* 0x0000001817177221 */ /* 0x000fe20000000000 */
[C---:B------:R-:W-:Y:S01]  /*0cb0*/  FADD R24, -R4.reuse, R20 ;  /* 0x0000001404187221 */ /* 0x040fe20000000100 */
[C---:B------:R-:W-:Y:S01]  /*0cc0*/  FADD R30, -R4.reuse, R21 ;  /* 0x00000015041e7221 */ /* 0x040fe20000000100 */
[C---:B------:R-:W-:Y:S01]  /*0cd0*/  FADD R36, -R4.reuse, R22 ;  /* 0x0000001604247221 */ /* 0x040fe20000000100 */
[----:B------:R-:W-:Y:S01]  /*0ce0*/  FADD R38, -R4, R23 ;  /* 0x0000001704267221 */ /* 0x000fe20000000100 */
[C---:B------:R-:W-:Y:S01]  /*0cf0*/  FMUL R24, R3.reuse, R24 ;  /* 0x0000001803187220 */ /* 0x040fe20000400000 */
[C---:B------:R-:W-:Y:S01]  /*0d00*/  FMUL R4, R3.reuse, R30 ;  /* 0x0000001e03047220 */ /* 0x040fe20000400000 */
[C---:B------:R-:W-:Y:S01]  /*0d10*/  FMUL R36, R3.reuse, R36 ;  /* 0x0000002403247220 */ /* 0x040fe20000400000 */
[----:B------:R-:W-:Y:S01]  /*0d20*/  FMUL R38, R3, R38 ;  /* 0x0000002603267220 */ /* 0x000fe20000400000 */
[C-C-:B-----5:R-:W-:Y:S01]  /*0d30*/  FFMA R24, R6.reuse, R24, R7.reuse ;  /* 0x0000001806187223 */ /* 0x160fe20000000007 */
[C-C-:B------:R-:W-:Y:S01]  /*0d40*/  FFMA R4, R6.reuse, R4, R7.reuse ;  /* 0x0000000406047223 */ /* 0x140fe20000000007 */
[C-C-:B------:R-:W-:Y:S01]  /*0d50*/  FFMA R3, R6.reuse, R36, R7.reuse ;  /* 0x0000002406037223 */ /* 0x140fe20000000007 */
[----:B------:R-:W-:-:S02]  /*0d60*/  FFMA R27, R6, R38, R7 ;  /* 0x00000026061b7223 */ /* 0x000fc40000000007 */
[----:B------:R-:W0:Y:S01]  /*0d70*/  LDC.64 R6, c[0x0][0x270] ;  /* 0x00009c00ff067b82 */ /* 0x000e220000000a00 */
[----:B------:R-:W-:Y:S02]  /*0d80*/  FSETP.GEU.AND P6, PT, R26, RZ, PT ;  /* 0x000000ff1a00720b */ /* 0x000fe40003fce000 */
[----:B------:R-:W-:Y:S02]  /*0d90*/  FSETP.GEU.AND P2, PT, R25, RZ, PT ;  /* 0x000000ff1900720b */ /* 0x000fe40003f4e000 */
[----:B------:R-:W-:Y:S02]  /*0da0*/  FSETP.GEU.AND P0, PT, R29, RZ, PT ;  /* 0x000000ff1d00720b */ /* 0x000fe40003f0e000 */
[----:B------:R-:W-:Y:S02]  /*0db0*/  FSETP.GEU.AND P1, PT, R28, RZ, PT ;  /* 0x000000ff1c00720b */ /* 0x000fe40003f2e000 */
[----:B------:R-:W-:Y:S02]  /*0dc0*/  FSETP.GEU.AND P3, PT, R27, RZ, PT ;  /* 0x000000ff1b00720b */ /* 0x000fe40003f6e000 */
[----:B------:R-:W-:-:S02]  /*0dd0*/  FSETP.GEU.AND P4, PT, R24, RZ, PT ;  /* 0x000000ff1800720b */ /* 0x000fc40003f8e000 */
[----:B------:R-:W-:Y:S02]  /*0de0*/  FSETP.GEU.AND P5, PT, R4, RZ, PT ;  /* 0x000000ff0400720b */ /* 0x000fe40003fae000 */
[----:B------:R-:W-:Y:S02]  /*0df0*/  FSEL R29, R29, RZ, P0 ;  /* 0x000000ff1d1d7208 */ /* 0x000fe40000000000 */
[----:B------:R-:W-:Y:S01]  /*0e00*/  FSEL R28, R28, RZ, P1 ;  /* 0x000000ff1c1c7208 */ /* 0x000fe20000800000 */
[----:B0-----:R-:W-:Y:S01]  /*0e10*/  IMAD.WIDE R6, R2, 0x4, R6 ;  /* 0x0000000402067825 */ /* 0x001fe200078e0206 */
[----:B------:R-:W-:Y:S02]  /*0e20*/  FSEL R2, R26, RZ, P6 ;  /* 0x000000ff1a027208 */ /* 0x000fe40003000000 */
[----:B------:R-:W-:Y:S02]  /*0e30*/  FSETP.GEU.AND P6, PT, R3, RZ, PT ;  /* 0x000000ff0300720b */ /* 0x000fe40003fce000 */
[----:B------:R-:W-:-:S02]  /*0e40*/  FSEL R26, R25, RZ, P2 ;  /* 0x000000ff191a7208 */ /* 0x000fc40001000000 */
[----:B------:R-:W-:Y:S02]  /*0e50*/  FSEL R27, R27, RZ, P3 ;  /* 0x000000ff1b1b7208 */ /* 0x000fe40001800000 */
[----:B------:R-:W-:Y:S02]  /*0e60*/  FSEL R24, R24, RZ, P4 ;  /* 0x000000ff18187208 */ /* 0x000fe40002000000 */
[----:B------:R-:W-:Y:S02]  /*0e70*/  FSEL R25, R4, RZ, P5 ;  /* 0x000000ff04197208 */ /* 0x000fe40002800000 */
[----:B------:R-:W-:Y:S01]  /*0e80*/  FSEL R3, R3, RZ, P6 ;  /* 0x000000ff03037208 */ /* 0x000fe20003000000 */
[----:B------:R-:W-:Y:S01]  /*0e90*/  FADD R27, R27, R2 ;  /* 0x000000021b1b7221 */ /* 0x000fe20000000000 */
[----:B------:R-:W-:Y:S01]  /*0ea0*/  FADD R24, R24, R29 ;  /* 0x0000001d18187221 */ /* 0x000fe20000000000 */
[----:B------:R-:W-:Y:S02]  /*0eb0*/  FADD R25, R25, R28 ;  /* 0x0000001c19197221 */ /* 0x000fe40000000000 */
[----:B------:R-:W-:Y:S01]  /*0ec0*/  FADD R26, R3, R26 ;  /* 0x0000001a031a7221 */ /* 0x000fe20000000000 */
[----:B------:R-:W-:Y:S04]  /*0ed0*/  STG.E.128 desc[UR4][R32.64+0x800], R20 ;  /* 0x0008001420007986 */ /* 0x000fe8000c101d04 */
[----:B------:R-:W-:Y:S04]  /*0ee0*/  STG.E.128 desc[UR4][R34.64], R16 ;  /* 0x0000001022007986 */ /* 0x000fe8000c101d04 */
[----:B------:R-:W-:Y:S04]  /*0ef0*/  STG.E.128 desc[UR4][R34.64+0x800], R12 ;  /* 0x0008000c22007986 */ /* 0x000fe8000c101d04 */
[----:B------:R-:W-:Y:S04]  /*0f00*/  STG.E.128 desc[UR4][R6.64], R8 ;  /* 0x0000000806007986 */ /* 0x000fe8000c101d04 */
[----:B------:R-:W-:Y:S01]  /*0f10*/  STG.E.128 desc[UR4][R6.64+0x800], R24 ;  /* 0x0008001806007986 */ /* 0x000fe2000c101d04 */
[----:B------:R-:W-:Y:S05]  /*0f20*/  EXIT ;  /* 0x000000000000794d */ /* 0x000fea0003800000 */
.L_x_0:
[----:B------:R-:W-:-:S00]  /*0f30*/  BRA `(.L_x_0) ;  /* 0xfffffffc00fc7947 */ /* 0x000fc0000383ffff */
[----:B------:R-:W-:-:S00]  /*0f40*/  NOP ;  /* 0x0000000000007918 */ /* 0x000fc00000000000 */
        /* <DEDUP_REMOVED lines=11> */
.L_x_1:


//--------------------- .nv.global.init           --------------------------
	.section	.nv.global.init,"aw",@progbits
.nv.global.init:
	.type		_$_str,@object
	.size		_$_str,(_$_str_$_2 - _$_str)
_$_str:
        /*0000*/ 	.byte	0x5f, 0x5f, 0x43, 0x55, 0x44, 0x41, 0x5f, 0x46, 0x54, 0x5a, 0x00
	.type		_$_str_$_2,@object
	.size		_$_str_$_2,(.L_1 - _$_str_$_2)
_$_str_$_2:
        /*000b*/ 	.byte	0x5f, 0x5f, 0x43, 0x55, 0x44, 0x41, 0x5f, 0x50, 0x52, 0x45, 0x43, 0x5f, 0x53, 0x51, 0x52, 0x54
        /*001b*/ 	.byte	0x00
.L_1:


//--------------------- .nv.constant0.triton_poi_fused__native_batch_norm_legit_no_training_add_convolution_relu_12 --------------------------
	.section	.nv.constant0.triton_poi_fused__native_batch_norm_legit_no_training_add_convolution_relu_12,"a",@progbits
	.sectionflags	@""
	.align	4
.nv.constant0.triton_poi_fused__native_batch_norm_legit_no_training_add_convolution_relu_12:
	.zero		636
